//
// Generated by NVIDIA NVVM Compiler
//
// Compiler Build ID: CL-36424714
// Cuda compilation tools, release 13.0, V13.0.88
// Based on NVVM 20.0.0
//

.version 9.0
.target sm_100
.address_size 64

	// .globl	_Z6HeatEqPfS_d

.visible .entry _Z6HeatEqPfS_d(
	.param .u64 .ptr .align 1 _Z6HeatEqPfS_d_param_0,
	.param .u64 .ptr .align 1 _Z6HeatEqPfS_d_param_1,
	.param .f64 _Z6HeatEqPfS_d_param_2
)
{
	.reg .b32 	%r<2>;
	.reg .b32 	%f<8>;
	.reg .b64 	%rd<8>;
	.reg .b64 	%fd<5>;

	ld.param.u64 	%rd1, [_Z6HeatEqPfS_d_param_0];
	ld.param.u64 	%rd2, [_Z6HeatEqPfS_d_param_1];
	ld.param.f64 	%fd1, [_Z6HeatEqPfS_d_param_2];
	cvta.to.global.u64 	%rd3, %rd2;
	cvta.to.global.u64 	%rd4, %rd1;
	mov.u32 	%r1, %tid.x;
	mul.wide.u32 	%rd5, %r1, 4;
	add.s64 	%rd6, %rd4, %rd5;
	ld.global.f32 	%f1, [%rd6+4];
	cvt.f64.f32 	%fd2, %f1;
	ld.global.f32 	%f2, [%rd6+8];
	ld.global.f32 	%f3, [%rd6];
	add.f32 	%f4, %f2, %f3;
	add.f32 	%f5, %f1, %f1;
	sub.f32 	%f6, %f4, %f5;
	cvt.f64.f32 	%fd3, %f6;
	fma.rn.f64 	%fd4, %fd1, %fd3, %fd2;
	cvt.rn.f32.f64 	%f7, %fd4;
	add.s64 	%rd7, %rd3, %rd5;
	st.global.f32 	[%rd7+4], %f7;
	ret;

}


// ===== COMPILED SASS (sm_100) =====

	.target	sm_100

	.elftype	@"ET_EXEC"


//--------------------- .note.nv.tkinfo           --------------------------
	.section	.note.nv.tkinfo,"",@"SHT_NOTE"
	.sectionflags	@"SHF_NOTE_NV_TKINFO"
	.tkinfo
        /*0018*/ 	.word	0x00000002
        /*0030*/ 	.string	""
        /*0030*/ 	.string	"ptxas"
        /*0030*/ 	.string	"Cuda compilation tools, release 13.0, V13.0.88"
        /*0030*/ 	.string	"Build cuda_13.0.r13.0/compiler.36424714_0"
        /*0030*/ 	.string	"-arch sm_100 -m 64 "



//--------------------- .note.nv.cuinfo           --------------------------
	.section	.note.nv.cuinfo,"",@"SHT_NOTE"
	.sectionflags	@"SHF_NOTE_NV_CUINFO"
        /*0018*/ 	.short	0x0002
        /*001a*/ 	.short	0x0064
        /*001c*/ 	.short	0x0082
	.zero		2


//--------------------- .nv.info                  --------------------------
	.section	.nv.info,"",@"SHT_CUDA_INFO"
	.align	4


	//----- nvinfo : EIATTR_REGCOUNT
	.align		4
        /*0000*/ 	.byte	0x04, 0x2f
        /*0002*/ 	.short	(.L_1 - .L_0)
	.align		4
.L_0:
        /*0004*/ 	.word	index@(_Z6HeatEqPfS_d)
        /*0008*/ 	.word	0x0000000e


	//----- nvinfo : EIATTR_FRAME_SIZE
	.align		4
.L_1:
        /*000c*/ 	.byte	0x04, 0x11
        /*000e*/ 	.short	(.L_3 - .L_2)
	.align		4
.L_2:
        /*0010*/ 	.word	index@(_Z6HeatEqPfS_d)
        /*0014*/ 	.word	0x00000000


	//----- nvinfo : EIATTR_MIN_STACK_SIZE
	.align		4
.L_3:
        /*0018*/ 	.byte	0x04, 0x12
        /*001a*/ 	.short	(.L_5 - .L_4)
	.align		4
.L_4:
        /*001c*/ 	.word	index@(_Z6HeatEqPfS_d)
        /*0020*/ 	.word	0x00000000
.L_5:


//--------------------- .nv.compat                --------------------------
	.section	.nv.compat,"",@"SHT_CUDA_COMPAT_INFO"
	.align	4
        /*0000*/ 	.byte	0x02, 0x09, 0x00, 0x00, 0x02, 0x02, 0x01, 0x00, 0x02, 0x05, 0x05, 0x00, 0x03, 0x07, 0x01, 0x01
        /*0010*/ 	.byte	0x02, 0x03, 0x00, 0x00, 0x02, 0x06, 0x01, 0x00, 0x04, 0x0b, 0x08, 0x00, 0x01, 0x00, 0x00, 0x00
        /*0020*/ 	.byte	0x00, 0x00, 0x00, 0x00


//--------------------- .nv.info._Z6HeatEqPfS_d   --------------------------
	.section	.nv.info._Z6HeatEqPfS_d,"",@"SHT_CUDA_INFO"
	.sectionflags	@""
	.align	4


	//----- nvinfo : EIATTR_CUDA_API_VERSION
	.align		4
        /*0000*/ 	.byte	0x04, 0x37
        /*0002*/ 	.short	(.L_7 - .L_6)
.L_6:
        /*0004*/ 	.word	0x00000082


	//----- nvinfo : EIATTR_KPARAM_INFO
	.align		4
.L_7:
        /*0008*/ 	.byte	0x04, 0x17
        /*000a*/ 	.short	(.L_9 - .L_8)
.L_8:
        /*000c*/ 	.word	0x00000000
        /*0010*/ 	.short	0x0002
        /*0012*/ 	.short	0x0010
        /*0014*/ 	.byte	0x00, 0xf0, 0x21, 0x00


	//----- nvinfo : EIATTR_KPARAM_INFO
	.align		4
.L_9:
        /*0018*/ 	.byte	0x04, 0x17
        /*001a*/ 	.short	(.L_11 - .L_10)
.L_10:
        /*001c*/ 	.word	0x00000000
        /*0020*/ 	.short	0x0001
        /*0022*/ 	.short	0x0008
        /*0024*/ 	.byte	0x00, 0xf5, 0x21, 0x00


	//----- nvinfo : EIATTR_KPARAM_INFO
	.align		4
.L_11:
        /*0028*/ 	.byte	0x04, 0x17
        /*002a*/ 	.short	(.L_13 - .L_12)
.L_12:
        /*002c*/ 	.word	0x00000000
        /*0030*/ 	.short	0x0000
        /*0032*/ 	.short	0x0000
        /*0034*/ 	.byte	0x00, 0xf5, 0x21, 0x00


	//----- nvinfo : EIATTR_SPARSE_MMA_MASK
	.align		4
.L_13:
        /*0038*/ 	.byte	0x03, 0x50
        /*003a*/ 	.short	0x0000


	//----- nvinfo : EIATTR_MAXREG_COUNT
	.align		4
        /*003c*/ 	.byte	0x03, 0x1b
        /*003e*/ 	.short	0x00ff


	//----- nvinfo : EIATTR_MERCURY_ISA_VERSION
	.align		4
        /*0040*/ 	.byte	0x03, 0x5f
        /*0042*/ 	.short	0x0101


	//----- nvinfo : EIATTR_VRC_CTA_INIT_COUNT
	.align		4
        /*0044*/ 	.byte	0x02, 0x4a
	.zero		1
	.zero		1


	//----- nvinfo : EIATTR_EXIT_INSTR_OFFSETS
	.align		4
        /*0048*/ 	.byte	0x04, 0x1c
        /*004a*/ 	.short	(.L_15 - .L_14)


	//   ....[0]....
.L_14:
        /*004c*/ 	.word	0x00000130


	//----- nvinfo : EIATTR_CBANK_PARAM_SIZE
	.align		4
.L_15:
        /*0050*/ 	.byte	0x03, 0x19
        /*0052*/ 	.short	0x0018


	//----- nvinfo : EIATTR_PARAM_CBANK
	.align		4
        /*0054*/ 	.byte	0x04, 0x0a
        /*0056*/ 	.short	(.L_17 - .L_16)
	.align		4
.L_16:
        /*0058*/ 	.word	index@(.nv.constant0._Z6HeatEqPfS_d)
        /*005c*/ 	.short	0x0380
        /*005e*/ 	.short	0x0018


	//----- nvinfo : EIATTR_SW_WAR
	.align		4
.L_17:
        /*0060*/ 	.byte	0x04, 0x36
        /*0062*/ 	.short	(.L_19 - .L_18)
.L_18:
        /*0064*/ 	.word	0x00000008
.L_19:


//--------------------- .nv.callgraph             --------------------------
	.section	.nv.callgraph,"",@"SHT_CUDA_CALLGRAPH"
	.align	4
	.sectionentsize	8
	.align		4
        /*0000*/ 	.word	0x00000000
	.align		4
        /*0004*/ 	.word	0xffffffff
	.align		4
        /*0008*/ 	.word	0x00000000
	.align		4
        /*000c*/ 	.word	0xfffffffe
	.align		4
        /*0010*/ 	.word	0x00000000
	.align		4
        /*0014*/ 	.word	0xfffffffd
	.align		4
        /*0018*/ 	.word	0x00000000
	.align		4
        /*001c*/ 	.word	0xfffffffc


//--------------------- .text._Z6HeatEqPfS_d      --------------------------
	.section	.text._Z6HeatEqPfS_d,"ax",@progbits
	.align	128
        .global         _Z6HeatEqPfS_d
        .type           _Z6HeatEqPfS_d,@function
        .size           _Z6HeatEqPfS_d,(.L_x_1 - _Z6HeatEqPfS_d)
        .other          _Z6HeatEqPfS_d,@"STO_CUDA_ENTRY STV_DEFAULT"
_Z6HeatEqPfS_d:
.text._Z6HeatEqPfS_d:
[----:B------:R-:W-:Y:S01]  /*0000*/  LDC R1, c[0x0][0x37c] ;  /* 0x0000df00ff017b82 */ /* 0x000fe20000000800 */
[----:B------:R-:W0:Y:S07]  /*0010*/  S2R R11, SR_TID.X ;  /* 0x00000000000b7919 */ /* 0x000e2e0000002100 */
[----:B------:R-:W0:Y:S01]  /*0020*/  LDC.64 R2, c[0x0][0x380] ;  /* 0x0000e000ff027b82 */ /* 0x000e220000000a00 */
[----:B------:R-:W1:Y:S01]  /*0030*/  LDCU.64 UR4, c[0x0][0x358] ;  /* 0x00006b00ff0477ac */ /* 0x000e620008000a00 */
[----:B------:R-:W2:Y:S06]  /*0040*/  LDCU.64 UR6, c[0x0][0x390] ;  /* 0x00007200ff0677ac */ /* 0x000eac0008000a00 */
[----:B------:R-:W3:Y:S01]  /*0050*/  LDC.64 R8, c[0x0][0x388] ;  /* 0x0000e200ff087b82 */ /* 0x000ee20000000a00 */
[----:B0-----:R-:W-:-:S05]  /*0060*/  IMAD.WIDE.U32 R2, R11, 0x4, R2 ;  /* 0x000000040b027825 */ /* 0x001fca00078e0002 */
[----:B-1----:R-:W4:Y:S04]  /*0070*/  LDG.E R4, desc[UR4][R2.64+0x8] ;  /* 0x0000080402047981 */ /* 0x002f28000c1e1900 */
[----:B------:R-:W4:Y:S04]  /*0080*/  LDG.E R5, desc[UR4][R2.64] ;  /* 0x0000000402057981 */ /* 0x000f28000c1e1900 */
[----:B------:R-:W5:Y:S01]  /*0090*/  LDG.E R0, desc[UR4][R2.64+0x4] ;  /* 0x0000040402007981 */ /* 0x000f62000c1e1900 */
[----:B----4-:R-:W-:Y:S01]  /*00a0*/  FADD R6, R4, R5 ;  /* 0x0000000504067221 */ /* 0x010fe20000000000 */
[----:B-----5:R-:W-:Y:S01]  /*00b0*/  FADD R7, R0, R0 ;  /* 0x0000000000077221 */ /* 0x020fe20000000000 */
[----:B------:R-:W-:Y:S03]  /*00c0*/  F2F.F64.F32 R4, R0 ;  /* 0x0000000000047310 */ /* 0x000fe60000201800 */
[----:B------:R-:W-:-:S05]  /*00d0*/  FADD R10, R6, -R7 ;  /* 0x80000007060a7221 */ /* 0x000fca0000000000 */
[----:B------:R-:W2:Y:S02]  /*00e0*/  F2F.F64.F32 R6, R10 ;  /* 0x0000000a00067310 */ /* 0x000ea40000201800 */
[----:B--2---:R-:W-:Y:S01]  /*00f0*/  DFMA R4, R6, UR6, R4 ;  /* 0x0000000606047c2b */ /* 0x004fe20008000004 */
[----:B---3--:R-:W-:-:S09]  /*0100*/  IMAD.WIDE.U32 R6, R11, 0x4, R8 ;  /* 0x000000040b067825 */ /* 0x008fd200078e0008 */
[----:B------:R-:W0:Y:S02]  /*0110*/  F2F.F32.F64 R5, R4 ;  /* 0x0000000400057310 */ /* 0x000e240000301000 */
[----:B0-----:R-:W-:Y:S01]  /*0120*/  STG.E desc[UR4][R6.64+0x4], R5 ;  /* 0x0000040506007986 */ /* 0x001fe2000c101904 */
[----:B------:R-:W-:Y:S05]  /*0130*/  EXIT ;  /* 0x000000000000794d */ /* 0x000fea0003800000 */
.L_x_0:
[----:B------:R-:W-:-:S00]  /*0140*/  BRA `(.L_x_0) ;  /* 0xfffffffc00fc7947 */ /* 0x000fc0000383ffff */
[----:B------:R-:W-:-:S00]  /*0150*/  NOP ;  /* 0x0000000000007918 */ /* 0x000fc00000000000 */
        /* <DEDUP_REMOVED lines=10> */
.L_x_1:


//--------------------- .nv.shared.reserved.0     --------------------------
	.section	.nv.shared.reserved.0,"aw",@nobits
	.weak		__nv_reservedSMEM_offset_0_alias
	.size		__nv_reservedSMEM_offset_0_alias, 0, 64
	.other		__nv_reservedSMEM_offset_0_alias,@"STO_CUDA_RESERVED_SHARED STV_DEFAULT"
__nv_reservedSMEM_offset_0_alias:
	.zero		0
	.zero		64


//--------------------- .nv.constant0._Z6HeatEqPfS_d --------------------------
	.section	.nv.constant0._Z6HeatEqPfS_d,"a",@progbits
	.sectionflags	@""
	.align	4
.nv.constant0._Z6HeatEqPfS_d:
	.zero		920


//--------------------- SYMBOLS --------------------------

	.type		.nv.reservedSmem.offset0,@object
	.size		.nv.reservedSmem.offset0,0x4
